//
// Generated by NVIDIA NVVM Compiler
//
// Compiler Build ID: CL-36424714
// Cuda compilation tools, release 13.0, V13.0.88
// Based on NVVM 20.0.0
//

.version 9.0
.target sm_100
.address_size 64

	// .globl	default_function_kernel

.visible .entry default_function_kernel(
	.param .u64 .ptr .align 1 default_function_kernel_param_0,
	.param .u64 .ptr .align 1 default_function_kernel_param_1
)
.maxntid 14
{
	.reg .pred 	%p<3>;
	.reg .b16 	%rs<7>;
	.reg .b32 	%r<23>;
	.reg .b32 	%f<2>;
	.reg .b64 	%rd<9>;

	ld.param.u64 	%rd1, [default_function_kernel_param_0];
	ld.param.u64 	%rd2, [default_function_kernel_param_1];
	cvta.to.global.u64 	%rd3, %rd2;
	cvta.to.global.u64 	%rd4, %rd1;
	mov.u32 	%r1, %ctaid.x;
	mov.u32 	%r2, %tid.x;
	shr.u32 	%r3, %r2, 1;
	mad.lo.s32 	%r4, %r1, 7, %r3;
	mul.hi.u32 	%r5, %r4, -1600085855;
	shr.u32 	%r6, %r5, 6;
	mul.lo.s32 	%r7, %r6, 102;
	sub.s32 	%r8, %r4, %r7;
	cvt.u16.u32 	%rs1, %r8;
	mul.lo.s16 	%rs2, %rs1, 121;
	shr.u16 	%rs3, %rs2, 11;
	and.b16  	%rs4, %rs3, 1;
	setp.eq.b16 	%p1, %rs4, 1;
	selp.b32 	%r9, 102, 0, %p1;
	mad.lo.s32 	%r10, %r1, 14, %r2;
	mul.hi.u32 	%r11, %r10, -252645135;
	shr.u32 	%r12, %r11, 5;
	mul.lo.s32 	%r13, %r12, 34;
	sub.s32 	%r14, %r10, %r13;
	and.b32  	%r15, %r14, 1;
	setp.eq.b32 	%p2, %r15, 1;
	selp.b32 	%r16, 51, 0, %p2;
	shr.u16 	%rs5, %rs2, 12;
	mul.lo.s16 	%rs6, %rs5, 17;
	cvt.u32.u16 	%r17, %rs6;
	shr.u32 	%r18, %r14, 1;
	mad.lo.s32 	%r19, %r6, 357, %r18;
	add.s32 	%r20, %r19, %r16;
	add.s32 	%r21, %r20, %r9;
	add.s32 	%r22, %r21, %r17;
	mul.wide.u32 	%rd5, %r22, 4;
	add.s64 	%rd6, %rd4, %rd5;
	ld.global.nc.f32 	%f1, [%rd6];
	mul.wide.u32 	%rd7, %r10, 4;
	add.s64 	%rd8, %rd3, %rd7;
	st.global.f32 	[%rd8], %f1;
	ret;

}


// ===== COMPILED SASS (sm_100) =====

	.target	sm_100

	.elftype	@"ET_EXEC"


//--------------------- .note.nv.tkinfo           --------------------------
	.section	.note.nv.tkinfo,"",@"SHT_NOTE"
	.sectionflags	@"SHF_NOTE_NV_TKINFO"
	.tkinfo
        /*0018*/ 	.word	0x00000002
        /*0030*/ 	.string	""
        /*0030*/ 	.string	"ptxas"
        /*0030*/ 	.string	"Cuda compilation tools, release 13.0, V13.0.88"
        /*0030*/ 	.string	"Build cuda_13.0.r13.0/compiler.36424714_0"
        /*0030*/ 	.string	"-arch sm_100 -m 64 "



//--------------------- .note.nv.cuinfo           --------------------------
	.section	.note.nv.cuinfo,"",@"SHT_NOTE"
	.sectionflags	@"SHF_NOTE_NV_CUINFO"
        /*0018*/ 	.short	0x0002
        /*001a*/ 	.short	0x0064
        /*001c*/ 	.short	0x0082
	.zero		2


//--------------------- .nv.info                  --------------------------
	.section	.nv.info,"",@"SHT_CUDA_INFO"
	.align	4


	//----- nvinfo : EIATTR_REGCOUNT
	.align		4
        /*0000*/ 	.byte	0x04, 0x2f
        /*0002*/ 	.short	(.L_1 - .L_0)
	.align		4
.L_0:
        /*0004*/ 	.word	index@(default_function_kernel)
        /*0008*/ 	.word	0x0000000a


	//----- nvinfo : EIATTR_FRAME_SIZE
	.align		4
.L_1:
        /*000c*/ 	.byte	0x04, 0x11
        /*000e*/ 	.short	(.L_3 - .L_2)
	.align		4
.L_2:
        /*0010*/ 	.word	index@(default_function_kernel)
        /*0014*/ 	.word	0x00000000


	//----- nvinfo : EIATTR_MIN_STACK_SIZE
	.align		4
.L_3:
        /*0018*/ 	.byte	0x04, 0x12
        /*001a*/ 	.short	(.L_5 - .L_4)
	.align		4
.L_4:
        /*001c*/ 	.word	index@(default_function_kernel)
        /*0020*/ 	.word	0x00000000
.L_5:


//--------------------- .nv.compat                --------------------------
	.section	.nv.compat,"",@"SHT_CUDA_COMPAT_INFO"
	.align	4
        /*0000*/ 	.byte	0x02, 0x09, 0x00, 0x00, 0x02, 0x02, 0x01, 0x00, 0x02, 0x05, 0x05, 0x00, 0x03, 0x07, 0x01, 0x01
        /*0010*/ 	.byte	0x02, 0x03, 0x00, 0x00, 0x02, 0x06, 0x01, 0x00, 0x04, 0x0b, 0x08, 0x00, 0x09, 0x00, 0x00, 0x00
        /*0020*/ 	.byte	0x00, 0x00, 0x00, 0x00


//--------------------- .nv.info.default_function_kernel --------------------------
	.section	.nv.info.default_function_kernel,"",@"SHT_CUDA_INFO"
	.sectionflags	@""
	.align	4


	//----- nvinfo : EIATTR_CUDA_API_VERSION
	.align		4
        /*0000*/ 	.byte	0x04, 0x37
        /*0002*/ 	.short	(.L_7 - .L_6)
.L_6:
        /*0004*/ 	.word	0x00000082


	//----- nvinfo : EIATTR_KPARAM_INFO
	.align		4
.L_7:
        /*0008*/ 	.byte	0x04, 0x17
        /*000a*/ 	.short	(.L_9 - .L_8)
.L_8:
        /*000c*/ 	.word	0x00000000
        /*0010*/ 	.short	0x0001
        /*0012*/ 	.short	0x0008
        /*0014*/ 	.byte	0x00, 0xf5, 0x21, 0x00


	//----- nvinfo : EIATTR_KPARAM_INFO
	.align		4
.L_9:
        /*0018*/ 	.byte	0x04, 0x17
        /*001a*/ 	.short	(.L_11 - .L_10)
.L_10:
        /*001c*/ 	.word	0x00000000
        /*0020*/ 	.short	0x0000
        /*0022*/ 	.short	0x0000
        /*0024*/ 	.byte	0x00, 0xf5, 0x21, 0x00


	//----- nvinfo : EIATTR_SPARSE_MMA_MASK
	.align		4
.L_11:
        /*0028*/ 	.byte	0x03, 0x50
        /*002a*/ 	.short	0x0000


	//----- nvinfo : EIATTR_MAXREG_COUNT
	.align		4
        /*002c*/ 	.byte	0x03, 0x1b
        /*002e*/ 	.short	0x00ff


	//----- nvinfo : EIATTR_MERCURY_ISA_VERSION
	.align		4
        /*0030*/ 	.byte	0x03, 0x5f
        /*0032*/ 	.short	0x0101


	//----- nvinfo : EIATTR_VRC_CTA_INIT_COUNT
	.align		4
        /*0034*/ 	.byte	0x02, 0x4a
	.zero		1
	.zero		1


	//----- nvinfo : EIATTR_EXIT_INSTR_OFFSETS
	.align		4
        /*0038*/ 	.byte	0x04, 0x1c
        /*003a*/ 	.short	(.L_13 - .L_12)


	//   ....[0]....
.L_12:
        /*003c*/ 	.word	0x00000260


	//----- nvinfo : EIATTR_MAX_THREADS
	.align		4
.L_13:
        /*0040*/ 	.byte	0x04, 0x05
        /*0042*/ 	.short	(.L_15 - .L_14)
.L_14:
        /*0044*/ 	.word	0x0000000e
        /*0048*/ 	.word	0x00000001
        /*004c*/ 	.word	0x00000001


	//----- nvinfo : EIATTR_CBANK_PARAM_SIZE
	.align		4
.L_15:
        /*0050*/ 	.byte	0x03, 0x19
        /*0052*/ 	.short	0x0010


	//----- nvinfo : EIATTR_PARAM_CBANK
	.align		4
        /*0054*/ 	.byte	0x04, 0x0a
        /*0056*/ 	.short	(.L_17 - .L_16)
	.align		4
.L_16:
        /*0058*/ 	.word	index@(.nv.constant0.default_function_kernel)
        /*005c*/ 	.short	0x0380
        /*005e*/ 	.short	0x0010


	//----- nvinfo : EIATTR_SW_WAR
	.align		4
.L_17:
        /*0060*/ 	.byte	0x04, 0x36
        /*0062*/ 	.short	(.L_19 - .L_18)
.L_18:
        /*0064*/ 	.word	0x00000008
.L_19:


//--------------------- .nv.callgraph             --------------------------
	.section	.nv.callgraph,"",@"SHT_CUDA_CALLGRAPH"
	.align	4
	.sectionentsize	8
	.align		4
        /*0000*/ 	.word	0x00000000
	.align		4
        /*0004*/ 	.word	0xffffffff
	.align		4
        /*0008*/ 	.word	0x00000000
	.align		4
        /*000c*/ 	.word	0xfffffffe
	.align		4
        /*0010*/ 	.word	0x00000000
	.align		4
        /*0014*/ 	.word	0xfffffffd
	.align		4
        /*0018*/ 	.word	0x00000000
	.align		4
        /*001c*/ 	.word	0xfffffffc


//--------------------- .text.default_function_kernel --------------------------
	.section	.text.default_function_kernel,"ax",@progbits
	.align	128
        .global         default_function_kernel
        .type           default_function_kernel,@function
        .size           default_function_kernel,(.L_x_1 - default_function_kernel)
        .other          default_function_kernel,@"STO_CUDA_ENTRY STV_DEFAULT"
default_function_kernel:
.text.default_function_kernel:
[----:B------:R-:W-:Y:S01]  /*0000*/  LDC R1, c[0x0][0x37c] ;  /* 0x0000df00ff017b82 */ /* 0x000fe20000000800 */
[----:B------:R-:W0:Y:S01]  /*0010*/  S2R R4, SR_TID.X ;  /* 0x0000000000047919 */ /* 0x000e220000002100 */
[----:B------:R-:W1:Y:S01]  /*0020*/  LDCU.64 UR4, c[0x0][0x358] ;  /* 0x00006b00ff0477ac */ /* 0x000e620008000a00 */
[----:B------:R-:W2:Y:S01]  /*0030*/  S2R R7, SR_CTAID.X ;  /* 0x0000000000077919 */ /* 0x000ea20000002500 */
[----:B0-----:R-:W-:-:S05]  /*0040*/  SHF.R.U32.HI R0, RZ, 0x1, R4 ;  /* 0x00000001ff007819 */ /* 0x001fca0000011604 */
[C---:B--2---:R-:W-:Y:S02]  /*0050*/  IMAD R0, R7.reuse, 0x7, R0 ;  /* 0x0000000707007824 */ /* 0x044fe400078e0200 */
[----:B------:R-:W-:Y:S02]  /*0060*/  IMAD R7, R7, 0xe, R4 ;  /* 0x0000000e07077824 */ /* 0x000fe400078e0204 */
[----:B------:R-:W-:-:S05]  /*0070*/  IMAD.HI.U32 R2, R0, -0x5f5f5f5f, RZ ;  /* 0xa0a0a0a100027827 */ /* 0x000fca00078e00ff */
[----:B------:R-:W-:Y:S01]  /*0080*/  SHF.R.U32.HI R3, RZ, 0x6, R2 ;  /* 0x00000006ff037819 */ /* 0x000fe20000011602 */
[----:B------:R-:W-:-:S04]  /*0090*/  IMAD.HI.U32 R2, R7, -0xf0f0f0f, RZ ;  /* 0xf0f0f0f107027827 */ /* 0x000fc800078e00ff */
[----:B------:R-:W-:Y:S01]  /*00a0*/  IMAD R0, R3, -0x66, R0 ;  /* 0xffffff9a03007824 */ /* 0x000fe200078e0200 */
[----:B------:R-:W-:-:S04]  /*00b0*/  SHF.R.U32.HI R2, RZ, 0x5, R2 ;  /* 0x00000005ff027819 */ /* 0x000fc80000011602 */
[----:B------:R-:W-:Y:S01]  /*00c0*/  PRMT R0, R0, 0x9910, RZ ;  /* 0x0000991000007816 */ /* 0x000fe200000000ff */
[----:B------:R-:W-:-:S04]  /*00d0*/  IMAD R2, R2, -0x22, R7 ;  /* 0xffffffde02027824 */ /* 0x000fc800078e0207 */
[----:B------:R-:W-:Y:S01]  /*00e0*/  IMAD R0, R0, 0x79, RZ ;  /* 0x0000007900007824 */ /* 0x000fe200078e02ff */
[----:B------:R-:W-:Y:S02]  /*00f0*/  LOP3.LUT R5, R2, 0x1, RZ, 0xc0, !PT ;  /* 0x0000000102057812 */ /* 0x000fe400078ec0ff */
[----:B------:R-:W-:Y:S02]  /*0100*/  SHF.R.U32.HI R2, RZ, 0x1, R2 ;  /* 0x00000001ff027819 */ /* 0x000fe40000011602 */
[----:B------:R-:W-:Y:S02]  /*0110*/  LOP3.LUT R4, R0, 0xffff, RZ, 0xc0, !PT ;  /* 0x0000ffff00047812 */ /* 0x000fe400078ec0ff */
[----:B------:R-:W-:Y:S01]  /*0120*/  ISETP.NE.U32.AND P1, PT, R5, 0x1, PT ;  /* 0x000000010500780c */ /* 0x000fe20003f25070 */
[----:B------:R-:W-:Y:S01]  /*0130*/  IMAD R5, R3, 0x165, R2 ;  /* 0x0000016503057824 */ /* 0x000fe200078e0202 */
[--C-:B------:R-:W-:Y:S01]  /*0140*/  SHF.R.U32.HI R0, RZ, 0xb, R4.reuse ;  /* 0x0000000bff007819 */ /* 0x100fe20000011604 */
[----:B------:R-:W0:Y:S01]  /*0150*/  LDC.64 R2, c[0x0][0x380] ;  /* 0x0000e000ff027b82 */ /* 0x000e220000000a00 */
[----:B------:R-:W-:Y:S01]  /*0160*/  SHF.R.U32.HI R4, RZ, 0xc, R4 ;  /* 0x0000000cff047819 */ /* 0x000fe20000011604 */
[----:B------:R-:W-:Y:S01]  /*0170*/  VIADD R6, R5, 0x33 ;  /* 0x0000003305067836 */ /* 0x000fe20000000000 */
[----:B------:R-:W-:-:S04]  /*0180*/  LOP3.LUT R0, R0, 0x1, RZ, 0xc0, !PT ;  /* 0x0000000100007812 */ /* 0x000fc800078ec0ff */
[----:B------:R-:W-:Y:S02]  /*0190*/  ISETP.NE.U32.AND P0, PT, R0, 0x1, PT ;  /* 0x000000010000780c */ /* 0x000fe40003f05070 */
[----:B------:R-:W-:Y:S01]  /*01a0*/  PRMT R0, R4, 0x9910, RZ ;  /* 0x0000991004007816 */ /* 0x000fe200000000ff */
[----:B------:R-:W-:-:S04]  /*01b0*/  @P1 IMAD.MOV R6, RZ, RZ, R5 ;  /* 0x000000ffff061224 */ /* 0x000fc800078e0205 */
[----:B------:R-:W-:Y:S01]  /*01c0*/  IMAD R0, R0, 0x11, RZ ;  /* 0x0000001100007824 */ /* 0x000fe200078e02ff */
[----:B------:R-:W-:-:S04]  /*01d0*/  IADD3 R5, PT, PT, R6, 0x66, RZ ;  /* 0x0000006606057810 */ /* 0x000fc80007ffe0ff */
[----:B------:R-:W-:Y:S01]  /*01e0*/  LOP3.LUT R0, R0, 0xffff, RZ, 0xc0, !PT ;  /* 0x0000ffff00007812 */ /* 0x000fe200078ec0ff */
[----:B------:R-:W-:-:S05]  /*01f0*/  @P0 IMAD.MOV R5, RZ, RZ, R6 ;  /* 0x000000ffff050224 */ /* 0x000fca00078e0206 */
[----:B------:R-:W-:-:S05]  /*0200*/  IADD3 R5, PT, PT, R0, R5, RZ ;  /* 0x0000000500057210 */ /* 0x000fca0007ffe0ff */
[----:B0-----:R-:W-:Y:S02]  /*0210*/  IMAD.WIDE.U32 R2, R5, 0x4, R2 ;  /* 0x0000000405027825 */ /* 0x001fe400078e0002 */
[----:B------:R-:W0:Y:S04]  /*0220*/  LDC.64 R4, c[0x0][0x388] ;  /* 0x0000e200ff047b82 */ /* 0x000e280000000a00 */
[----:B-1----:R-:W2:Y:S01]  /*0230*/  LDG.E.CONSTANT R3, desc[UR4][R2.64] ;  /* 0x0000000402037981 */ /* 0x002ea2000c1e9900 */
[----:B0-----:R-:W-:-:S05]  /*0240*/  IMAD.WIDE.U32 R4, R7, 0x4, R4 ;  /* 0x0000000407047825 */ /* 0x001fca00078e0004 */
[----:B--2---:R-:W-:Y:S01]  /*0250*/  STG.E desc[UR4][R4.64], R3 ;  /* 0x0000000304007986 */ /* 0x004fe2000c101904 */
[----:B------:R-:W-:Y:S05]  /*0260*/  EXIT ;  /* 0x000000000000794d */ /* 0x000fea0003800000 */
.L_x_0:
[----:B------:R-:W-:-:S00]  /*0270*/  BRA `(.L_x_0) ;  /* 0xfffffffc00fc7947 */ /* 0x000fc0000383ffff */
[----:B------:R-:W-:-:S00]  /*0280*/  NOP ;  /* 0x0000000000007918 */ /* 0x000fc00000000000 */
[----:B------:R-:W-:-:S00]  /*0290*/  NOP ;  /* 0x0000000000007918 */ /* 0x000fc00000000000 */
[----:B------:R-:W-:-:S00]  /*02a0*/  NOP ;  /* 0x0000000000007918 */ /* 0x000fc00000000000 */
[----:B------:R-:W-:-:S00]  /*02b0*/  NOP ;  /* 0x0000000000007918 */ /* 0x000fc00000000000 */
[----:B------:R-:W-:-:S00]  /*02c0*/  NOP ;  /* 0x0000000000007918 */ /* 0x000fc00000000000 */
[----:B------:R-:W-:-:S00]  /*02d0*/  NOP ;  /* 0x0000000000007918 */ /* 0x000fc00000000000 */
[----:B------:R-:W-:-:S00]  /*02e0*/  NOP ;  /* 0x0000000000007918 */ /* 0x000fc00000000000 */
[----:B------:R-:W-:-:S00]  /*02f0*/  NOP ;  /* 0x0000000000007918 */ /* 0x000fc00000000000 */
.L_x_1:


//--------------------- .nv.shared.reserved.0     --------------------------
	.section	.nv.shared.reserved.0,"aw",@nobits
	.weak		__nv_reservedSMEM_offset_0_alias
	.size		__nv_reservedSMEM_offset_0_alias, 0, 64
	.other		__nv_reservedSMEM_offset_0_alias,@"STO_CUDA_RESERVED_SHARED STV_DEFAULT"
__nv_reservedSMEM_offset_0_alias:
	.zero		0
	.zero		64


//--------------------- .nv.constant0.default_function_kernel --------------------------
	.section	.nv.constant0.default_function_kernel,"a",@progbits
	.sectionflags	@""
	.align	4
.nv.constant0.default_function_kernel:
	.zero		912


//--------------------- SYMBOLS --------------------------

	.type		.nv.reservedSmem.offset0,@object
	.size		.nv.reservedSmem.offset0,0x4
